//
// Generated by NVIDIA NVVM Compiler
//
// Compiler Build ID: CL-36424714
// Cuda compilation tools, release 13.0, V13.0.88
// Based on NVVM 20.0.0
//

.version 9.0
.target sm_100
.address_size 64

	// .globl	_Z5saxpyjiPKfPfj
.extern .shared .align 16 .b8 y[];

.visible .entry _Z5saxpyjiPKfPfj(
	.param .u32 _Z5saxpyjiPKfPfj_param_0,
	.param .u32 _Z5saxpyjiPKfPfj_param_1,
	.param .u64 .ptr .align 1 _Z5saxpyjiPKfPfj_param_2,
	.param .u64 .ptr .align 1 _Z5saxpyjiPKfPfj_param_3,
	.param .u32 _Z5saxpyjiPKfPfj_param_4
)
{
	.reg .pred 	%p<2>;
	.reg .b32 	%r<10>;
	.reg .b32 	%f<5>;
	.reg .b64 	%rd<5>;

	ld.param.u32 	%r2, [_Z5saxpyjiPKfPfj_param_0];
	ld.param.u64 	%rd1, [_Z5saxpyjiPKfPfj_param_3];
	ld.param.u32 	%r3, [_Z5saxpyjiPKfPfj_param_4];
	mov.u32 	%r4, %ctaid.x;
	mov.u32 	%r5, %ntid.x;
	mov.u32 	%r6, %tid.x;
	mad.lo.s32 	%r1, %r4, %r5, %r6;
	setp.ge.u32 	%p1, %r1, %r3;
	@%p1 bra 	$L__BB0_2;
	cvta.to.global.u64 	%rd2, %rd1;
	cvt.rn.f32.u32 	%f1, %r2;
	mul.wide.s32 	%rd3, %r1, 4;
	add.s64 	%rd4, %rd2, %rd3;
	ld.global.nc.f32 	%f2, [%rd4];
	shl.b32 	%r7, %r1, 2;
	mov.u32 	%r8, y;
	add.s32 	%r9, %r8, %r7;
	ld.shared.f32 	%f3, [%r9+4];
	fma.rn.f32 	%f4, %f2, %f1, %f3;
	st.shared.f32 	[%r9], %f4;
$L__BB0_2:
	ret;

}


// ===== COMPILED SASS (sm_100) =====

	.target	sm_100

	.elftype	@"ET_EXEC"


//--------------------- .note.nv.tkinfo           --------------------------
	.section	.note.nv.tkinfo,"",@"SHT_NOTE"
	.sectionflags	@"SHF_NOTE_NV_TKINFO"
	.tkinfo
        /*0018*/ 	.word	0x00000002
        /*0030*/ 	.string	""
        /*0030*/ 	.string	"ptxas"
        /*0030*/ 	.string	"Cuda compilation tools, release 13.0, V13.0.88"
        /*0030*/ 	.string	"Build cuda_13.0.r13.0/compiler.36424714_0"
        /*0030*/ 	.string	"-arch sm_100 -m 64 "



//--------------------- .note.nv.cuinfo           --------------------------
	.section	.note.nv.cuinfo,"",@"SHT_NOTE"
	.sectionflags	@"SHF_NOTE_NV_CUINFO"
        /*0018*/ 	.short	0x0002
        /*001a*/ 	.short	0x0064
        /*001c*/ 	.short	0x0082
	.zero		2


//--------------------- .nv.info                  --------------------------
	.section	.nv.info,"",@"SHT_CUDA_INFO"
	.align	4


	//----- nvinfo : EIATTR_REGCOUNT
	.align		4
        /*0000*/ 	.byte	0x04, 0x2f
        /*0002*/ 	.short	(.L_1 - .L_0)
	.align		4
.L_0:
        /*0004*/ 	.word	index@(_Z5saxpyjiPKfPfj)
        /*0008*/ 	.word	0x0000000a


	//----- nvinfo : EIATTR_FRAME_SIZE
	.align		4
.L_1:
        /*000c*/ 	.byte	0x04, 0x11
        /*000e*/ 	.short	(.L_3 - .L_2)
	.align		4
.L_2:
        /*0010*/ 	.word	index@(_Z5saxpyjiPKfPfj)
        /*0014*/ 	.word	0x00000000


	//----- nvinfo : EIATTR_MIN_STACK_SIZE
	.align		4
.L_3:
        /*0018*/ 	.byte	0x04, 0x12
        /*001a*/ 	.short	(.L_5 - .L_4)
	.align		4
.L_4:
        /*001c*/ 	.word	index@(_Z5saxpyjiPKfPfj)
        /*0020*/ 	.word	0x00000000
.L_5:


//--------------------- .nv.compat                --------------------------
	.section	.nv.compat,"",@"SHT_CUDA_COMPAT_INFO"
	.align	4
        /*0000*/ 	.byte	0x02, 0x09, 0x00, 0x00, 0x02, 0x02, 0x01, 0x00, 0x02, 0x05, 0x05, 0x00, 0x03, 0x07, 0x01, 0x01
        /*0010*/ 	.byte	0x02, 0x03, 0x00, 0x00, 0x02, 0x06, 0x01, 0x00, 0x04, 0x0b, 0x08, 0x00, 0x09, 0x00, 0x00, 0x00
        /*0020*/ 	.byte	0x00, 0x00, 0x00, 0x00


//--------------------- .nv.info._Z5saxpyjiPKfPfj --------------------------
	.section	.nv.info._Z5saxpyjiPKfPfj,"",@"SHT_CUDA_INFO"
	.sectionflags	@""
	.align	4


	//----- nvinfo : EIATTR_CUDA_API_VERSION
	.align		4
        /*0000*/ 	.byte	0x04, 0x37
        /*0002*/ 	.short	(.L_7 - .L_6)
.L_6:
        /*0004*/ 	.word	0x00000082


	//----- nvinfo : EIATTR_KPARAM_INFO
	.align		4
.L_7:
        /*0008*/ 	.byte	0x04, 0x17
        /*000a*/ 	.short	(.L_9 - .L_8)
.L_8:
        /*000c*/ 	.word	0x00000000
        /*0010*/ 	.short	0x0004
        /*0012*/ 	.short	0x0018
        /*0014*/ 	.byte	0x00, 0xf0, 0x11, 0x00


	//----- nvinfo : EIATTR_KPARAM_INFO
	.align		4
.L_9:
        /*0018*/ 	.byte	0x04, 0x17
        /*001a*/ 	.short	(.L_11 - .L_10)
.L_10:
        /*001c*/ 	.word	0x00000000
        /*0020*/ 	.short	0x0003
        /*0022*/ 	.short	0x0010
        /*0024*/ 	.byte	0x00, 0xf5, 0x21, 0x00


	//----- nvinfo : EIATTR_KPARAM_INFO
	.align		4
.L_11:
        /*0028*/ 	.byte	0x04, 0x17
        /*002a*/ 	.short	(.L_13 - .L_12)
.L_12:
        /*002c*/ 	.word	0x00000000
        /*0030*/ 	.short	0x0002
        /*0032*/ 	.short	0x0008
        /*0034*/ 	.byte	0x00, 0xf5, 0x21, 0x00


	//----- nvinfo : EIATTR_KPARAM_INFO
	.align		4
.L_13:
        /*0038*/ 	.byte	0x04, 0x17
        /*003a*/ 	.short	(.L_15 - .L_14)
.L_14:
        /*003c*/ 	.word	0x00000000
        /*0040*/ 	.short	0x0001
        /*0042*/ 	.short	0x0004
        /*0044*/ 	.byte	0x00, 0xf0, 0x11, 0x00


	//----- nvinfo : EIATTR_KPARAM_INFO
	.align		4
.L_15:
        /*0048*/ 	.byte	0x04, 0x17
        /*004a*/ 	.short	(.L_17 - .L_16)
.L_16:
        /*004c*/ 	.word	0x00000000
        /*0050*/ 	.short	0x0000
        /*0052*/ 	.short	0x0000
        /*0054*/ 	.byte	0x00, 0xf0, 0x11, 0x00


	//----- nvinfo : EIATTR_SPARSE_MMA_MASK
	.align		4
.L_17:
        /*0058*/ 	.byte	0x03, 0x50
        /*005a*/ 	.short	0x0000


	//----- nvinfo : EIATTR_MAXREG_COUNT
	.align		4
        /*005c*/ 	.byte	0x03, 0x1b
        /*005e*/ 	.short	0x00ff


	//----- nvinfo : EIATTR_MERCURY_ISA_VERSION
	.align		4
        /*0060*/ 	.byte	0x03, 0x5f
        /*0062*/ 	.short	0x0101


	//----- nvinfo : EIATTR_VRC_CTA_INIT_COUNT
	.align		4
        /*0064*/ 	.byte	0x02, 0x4a
	.zero		1
	.zero		1


	//----- nvinfo : EIATTR_EXIT_INSTR_OFFSETS
	.align		4
        /*0068*/ 	.byte	0x04, 0x1c
        /*006a*/ 	.short	(.L_19 - .L_18)


	//   ....[0]....
.L_18:
        /*006c*/ 	.word	0x00000070


	//   ....[1]....
        /*0070*/ 	.word	0x00000150


	//----- nvinfo : EIATTR_CBANK_PARAM_SIZE
	.align		4
.L_19:
        /*0074*/ 	.byte	0x03, 0x19
        /*0076*/ 	.short	0x001c


	//----- nvinfo : EIATTR_PARAM_CBANK
	.align		4
        /*0078*/ 	.byte	0x04, 0x0a
        /*007a*/ 	.short	(.L_21 - .L_20)
	.align		4
.L_20:
        /*007c*/ 	.word	index@(.nv.constant0._Z5saxpyjiPKfPfj)
        /*0080*/ 	.short	0x0380
        /*0082*/ 	.short	0x001c


	//----- nvinfo : EIATTR_SW_WAR
	.align		4
.L_21:
        /*0084*/ 	.byte	0x04, 0x36
        /*0086*/ 	.short	(.L_23 - .L_22)
.L_22:
        /*0088*/ 	.word	0x00000008
.L_23:


//--------------------- .nv.callgraph             --------------------------
	.section	.nv.callgraph,"",@"SHT_CUDA_CALLGRAPH"
	.align	4
	.sectionentsize	8
	.align		4
        /*0000*/ 	.word	0x00000000
	.align		4
        /*0004*/ 	.word	0xffffffff
	.align		4
        /*0008*/ 	.word	0x00000000
	.align		4
        /*000c*/ 	.word	0xfffffffe
	.align		4
        /*0010*/ 	.word	0x00000000
	.align		4
        /*0014*/ 	.word	0xfffffffd
	.align		4
        /*0018*/ 	.word	0x00000000
	.align		4
        /*001c*/ 	.word	0xfffffffc


//--------------------- .text._Z5saxpyjiPKfPfj    --------------------------
	.section	.text._Z5saxpyjiPKfPfj,"ax",@progbits
	.align	128
        .global         _Z5saxpyjiPKfPfj
        .type           _Z5saxpyjiPKfPfj,@function
        .size           _Z5saxpyjiPKfPfj,(.L_x_1 - _Z5saxpyjiPKfPfj)
        .other          _Z5saxpyjiPKfPfj,@"STO_CUDA_ENTRY STV_DEFAULT"
_Z5saxpyjiPKfPfj:
.text._Z5saxpyjiPKfPfj:
[----:B------:R-:W-:Y:S01]  /*0000*/  LDC R1, c[0x0][0x37c] ;  /* 0x0000df00ff017b82 */ /* 0x000fe20000000800 */
[----:B------:R-:W0:Y:S07]  /*0010*/  S2R R0, SR_TID.X ;  /* 0x0000000000007919 */ /* 0x000e2e0000002100 */
[----:B------:R-:W0:Y:S01]  /*0020*/  S2UR UR4, SR_CTAID.X ;  /* 0x00000000000479c3 */ /* 0x000e220000002500 */
[----:B------:R-:W1:Y:S07]  /*0030*/  LDCU UR5, c[0x0][0x398] ;  /* 0x00007300ff0577ac */ /* 0x000e6e0008000800 */
[----:B------:R-:W0:Y:S02]  /*0040*/  LDC R5, c[0x0][0x360] ;  /* 0x0000d800ff057b82 */ /* 0x000e240000000800 */
[----:B0-----:R-:W-:-:S05]  /*0050*/  IMAD R5, R5, UR4, R0 ;  /* 0x0000000405057c24 */ /* 0x001fca000f8e0200 */
[----:B-1----:R-:W-:-:S13]  /*0060*/  ISETP.GE.U32.AND P0, PT, R5, UR5, PT ;  /* 0x0000000505007c0c */ /* 0x002fda000bf06070 */
[----:B------:R-:W-:Y:S05]  /*0070*/  @P0 EXIT ;  /* 0x000000000000094d */ /* 0x000fea0003800000 */
[----:B------:R-:W0:Y:S01]  /*0080*/  LDC.64 R2, c[0x0][0x390] ;  /* 0x0000e400ff027b82 */ /* 0x000e220000000a00 */
[----:B------:R-:W1:Y:S01]  /*0090*/  LDCU.64 UR4, c[0x0][0x358] ;  /* 0x00006b00ff0477ac */ /* 0x000e620008000a00 */
[----:B0-----:R-:W-:-:S06]  /*00a0*/  IMAD.WIDE R2, R5, 0x4, R2 ;  /* 0x0000000405027825 */ /* 0x001fcc00078e0202 */
[----:B-1----:R-:W2:Y:S01]  /*00b0*/  LDG.E.CONSTANT R3, desc[UR4][R2.64] ;  /* 0x0000000402037981 */ /* 0x002ea2000c1e9900 */
[----:B------:R-:W0:Y:S01]  /*00c0*/  S2UR UR5, SR_CgaCtaId ;  /* 0x00000000000579c3 */ /* 0x000e220000008800 */
[----:B------:R-:W-:Y:S02]  /*00d0*/  UMOV UR4, 0x400 ;  /* 0x0000040000047882 */ /* 0x000fe40000000000 */
[----:B0-----:R-:W-:-:S06]  /*00e0*/  ULEA UR4, UR5, UR4, 0x18 ;  /* 0x0000000405047291 */ /* 0x001fcc000f8ec0ff */
[----:B------:R-:W-:-:S05]  /*00f0*/  LEA R5, R5, UR4, 0x2 ;  /* 0x0000000405057c11 */ /* 0x000fca000f8e10ff */
[----:B------:R-:W2:Y:S01]  /*0100*/  LDS R7, [R5+0x4] ;  /* 0x0000040005077984 */ /* 0x000ea20000000800 */
[----:B------:R-:W0:Y:S02]  /*0110*/  LDCU UR4, c[0x0][0x380] ;  /* 0x00007000ff0477ac */ /* 0x000e240008000800 */
[----:B0-----:R-:W-:-:S05]  /*0120*/  I2FP.F32.U32 R0, UR4 ;  /* 0x0000000400007c45 */ /* 0x001fca0008201000 */
[----:B--2---:R-:W-:-:S05]  /*0130*/  FFMA R0, R0, R3, R7 ;  /* 0x0000000300007223 */ /* 0x004fca0000000007 */
[----:B------:R-:W-:Y:S01]  /*0140*/  STS [R5], R0 ;  /* 0x0000000005007388 */ /* 0x000fe20000000800 */
[----:B------:R-:W-:Y:S05]  /*0150*/  EXIT ;  /* 0x000000000000794d */ /* 0x000fea0003800000 */
.L_x_0:
[----:B------:R-:W-:-:S00]  /*0160*/  BRA `(.L_x_0) ;  /* 0xfffffffc00fc7947 */ /* 0x000fc0000383ffff */
[----:B------:R-:W-:-:S00]  /*0170*/  NOP ;  /* 0x0000000000007918 */ /* 0x000fc00000000000 */
        /* <DEDUP_REMOVED lines=8> */
.L_x_1:


//--------------------- .nv.shared._Z5saxpyjiPKfPfj --------------------------
	.section	.nv.shared._Z5saxpyjiPKfPfj,"aw",@nobits
	.sectionflags	@""
	.align	16
	.zero		1024


//--------------------- .nv.shared.reserved.0     --------------------------
	.section	.nv.shared.reserved.0,"aw",@nobits
	.weak		__nv_reservedSMEM_offset_0_alias
	.size		__nv_reservedSMEM_offset_0_alias, 0, 64
	.other		__nv_reservedSMEM_offset_0_alias,@"STO_CUDA_RESERVED_SHARED STV_DEFAULT"
__nv_reservedSMEM_offset_0_alias:
	.zero		0
	.zero		64


//--------------------- .nv.constant0._Z5saxpyjiPKfPfj --------------------------
	.section	.nv.constant0._Z5saxpyjiPKfPfj,"a",@progbits
	.sectionflags	@""
	.align	4
.nv.constant0._Z5saxpyjiPKfPfj:
	.zero		924


//--------------------- SYMBOLS --------------------------

	.type		.nv.reservedSmem.offset0,@object
	.size		.nv.reservedSmem.offset0,0x4
	.type		.nv.reservedSmem.cap,@object
	.size		.nv.reservedSmem.cap,0x4
